	.headerflags	@"EF_CUDA_TEXMODE_UNIFIED EF_CUDA_64BIT_ADDRESS EF_CUDA_ACCELERATORS EF_CUDA_SM90 EF_CUDA_VIRTUAL_SM(EF_CUDA_SM90)"
	.elftype	@"ET_EXEC"


//--------------------- .nv.info                  --------------------------
	.section	.nv.info,"",@"SHT_CUDA_INFO"
	.align	4


	//----- nvinfo : EIATTR_REGCOUNT
	.align		4
        /*0000*/ 	.byte	0x04, 0x2f
        /*0002*/ 	.short	(.L_1 - .L_0)
	.align		4
.L_0:
        /*0004*/ 	.word	index@(triton_poi_fused_cat_11)
        /*0008*/ 	.word	0x0000001a


	//----- nvinfo : EIATTR_MIN_STACK_SIZE
	.align		4
.L_1:
        /*000c*/ 	.byte	0x04, 0x12
        /*000e*/ 	.short	(.L_3 - .L_2)
	.align		4
.L_2:
        /*0010*/ 	.word	index@(triton_poi_fused_cat_11)
        /*0014*/ 	.word	0x00000000


	//----- nvinfo : EIATTR_FRAME_SIZE
	.align		4
.L_3:
        /*0018*/ 	.byte	0x04, 0x11
        /*001a*/ 	.short	(.L_5 - .L_4)
	.align		4
.L_4:
        /*001c*/ 	.word	index@(triton_poi_fused_cat_11)
        /*0020*/ 	.word	0x00000000


	//----- nvinfo : EIATTR_MIN_STACK_SIZE
	.align		4
.L_5:
        /*0024*/ 	.byte	0x04, 0x12
        /*0026*/ 	.short	(.L_7 - .L_6)
	.align		4
.L_6:
        /*0028*/ 	.word	index@(triton_poi_fused_cat_11)
        /*002c*/ 	.word	0x00000000
.L_7:


//--------------------- .nv.info.triton_poi_fused_cat_11 --------------------------
	.section	.nv.info.triton_poi_fused_cat_11,"",@"SHT_CUDA_INFO"
	.sectionflags	@""
	.align	4


	//----- nvinfo : EIATTR_CUDA_API_VERSION
	.align		4
        /*0000*/ 	.byte	0x04, 0x37
        /*0002*/ 	.short	(.L_9 - .L_8)
.L_8:
        /*0004*/ 	.word	0x0000007c


	//----- nvinfo : EIATTR_KPARAM_INFO
	.align		4
.L_9:
        /*0008*/ 	.byte	0x04, 0x17
        /*000a*/ 	.short	(.L_11 - .L_10)
.L_10:
        /*000c*/ 	.word	0x00000000
        /*0010*/ 	.short	0x0002
        /*0012*/ 	.short	0x0010
        /*0014*/ 	.byte	0x00, 0xf0, 0x11, 0x00


	//----- nvinfo : EIATTR_KPARAM_INFO
	.align		4
.L_11:
        /*0018*/ 	.byte	0x04, 0x17
        /*001a*/ 	.short	(.L_13 - .L_12)
.L_12:
        /*001c*/ 	.word	0x00000000
        /*0020*/ 	.short	0x0001
        /*0022*/ 	.short	0x0008
        /*0024*/ 	.byte	0x00, 0xf4, 0x21, 0x00


	//----- nvinfo : EIATTR_KPARAM_INFO
	.align		4
.L_13:
        /*0028*/ 	.byte	0x04, 0x17
        /*002a*/ 	.short	(.L_15 - .L_14)
.L_14:
        /*002c*/ 	.word	0x00000000
        /*0030*/ 	.short	0x0000
        /*0032*/ 	.short	0x0000
        /*0034*/ 	.byte	0x00, 0xf4, 0x21, 0x00


	//----- nvinfo : EIATTR_SPARSE_MMA_MASK
	.align		4
.L_15:
        /*0038*/ 	.byte	0x03, 0x50
        /*003a*/ 	.short	0x0000


	//----- nvinfo : EIATTR_MAXREG_COUNT
	.align		4
        /*003c*/ 	.byte	0x03, 0x1b
        /*003e*/ 	.short	0x00ff


	//----- nvinfo : EIATTR_EXIT_INSTR_OFFSETS
	.align		4
        /*0040*/ 	.byte	0x04, 0x1c
        /*0042*/ 	.short	(.L_17 - .L_16)


	//   ....[0]....
.L_16:
        /*0044*/ 	.word	0x00000590


	//----- nvinfo : EIATTR_REQNTID
	.align		4
.L_17:
        /*0048*/ 	.byte	0x04, 0x10
        /*004a*/ 	.short	(.L_19 - .L_18)
.L_18:
        /*004c*/ 	.word	0x00000080
        /*0050*/ 	.word	0x00000001
        /*0054*/ 	.word	0x00000001


	//----- nvinfo : EIATTR_CBANK_PARAM_SIZE
	.align		4
.L_19:
        /*0058*/ 	.byte	0x03, 0x19
        /*005a*/ 	.short	0x0014


	//----- nvinfo : EIATTR_PARAM_CBANK
	.align		4
        /*005c*/ 	.byte	0x04, 0x0a
        /*005e*/ 	.short	(.L_21 - .L_20)
	.align		4
.L_20:
        /*0060*/ 	.word	index@(.nv.constant0.triton_poi_fused_cat_11)
        /*0064*/ 	.short	0x0210
        /*0066*/ 	.short	0x0014


	//----- nvinfo : EIATTR_SW_WAR
	.align		4
.L_21:
        /*0068*/ 	.byte	0x04, 0x36
        /*006a*/ 	.short	(.L_23 - .L_22)
.L_22:
        /*006c*/ 	.word	0x00000008
.L_23:


//--------------------- .nv.callgraph             --------------------------
	.section	.nv.callgraph,"",@"SHT_CUDA_CALLGRAPH"
	.align	4
	.sectionentsize	8
	.align		4
        /*0000*/ 	.word	0x00000000
	.align		4
        /*0004*/ 	.word	0xffffffff
	.align		4
        /*0008*/ 	.word	0x00000000
	.align		4
        /*000c*/ 	.word	0xfffffffe
	.align		4
        /*0010*/ 	.word	0x00000000
	.align		4
        /*0014*/ 	.word	0xfffffffd
	.align		4
        /*0018*/ 	.word	0x00000000
	.align		4
        /*001c*/ 	.word	0xfffffffc


//--------------------- .text.triton_poi_fused_cat_11 --------------------------
	.section	.text.triton_poi_fused_cat_11,"ax",@progbits
	.align	128
        .global         triton_poi_fused_cat_11
        .type           triton_poi_fused_cat_11,@function
        .size           triton_poi_fused_cat_11,(.L_x_1 - triton_poi_fused_cat_11)
        .other          triton_poi_fused_cat_11,@"STO_CUDA_ENTRY STV_DEFAULT"
triton_poi_fused_cat_11:
.text.triton_poi_fused_cat_11:
[----:B------:R-:W-:Y:S01]  /*0000*/  LDC R1, c[0x0][0x28] ;  /* 0x00000a00ff017b82 */ /* 0x000fe20000000800 */
[----:B------:R-:W1:Y:S01]  /*0010*/  S2R R0, SR_TID.X ;  /* 0x0000000000007919 */ /* 0x000e620000002100 */
[----:B------:R-:W-:Y:S01]  /*0020*/  IMAD.MOV.U32 R13, RZ, RZ, RZ ;  /* 0x000000ffff0d7224 */ /* 0x000fe200078e00ff */
[----:B------:R-:W-:Y:S01]  /*0030*/  ULDC.64 UR4, c[0x0][0x208] ;  /* 0x0000820000047ab9 */ /* 0x000fe20000000a00 */
[----:B------:R-:W2:Y:S01]  /*0040*/  S2R R3, SR_CTAID.X ;  /* 0x0000000000037919 */ /* 0x000ea20000002500 */
[----:B-1----:R-:W-:-:S05]  /*0050*/  IMAD.SHL.U32 R0, R0, 0x2, RZ ;  /* 0x0000000200007824 */ /* 0x002fca00078e00ff */
[----:B------:R-:W-:-:S05]  /*0060*/  LOP3.LUT R0, R0, 0xfe, RZ, 0xc0, !PT ;  /* 0x000000fe00007812 */ /* 0x000fca00078ec0ff */
[----:B--2---:R-:W-:-:S04]  /*0070*/  IMAD R0, R3, 0x100, R0 ;  /* 0x0000010003007824 */ /* 0x004fc800078e0200 */
[----:B------:R-:W-:-:S05]  /*0080*/  IMAD.HI R4, R0, 0x2aaaaaab, RZ ;  /* 0x2aaaaaab00047827 */ /* 0x000fca00078e02ff */
[----:B------:R-:W-:-:S04]  /*0090*/  SHF.R.U32.HI R5, RZ, 0x1f, R4 ;  /* 0x0000001fff057819 */ /* 0x000fc80000011604 */
[CC--:B------:R-:W-:Y:S02]  /*00a0*/  LEA.HI.SX32 R7, R4.reuse, R5.reuse, 0x1f ;  /* 0x0000000504077211 */ /* 0x0c0fe400078ffaff */
[----:B------:R-:W-:Y:S02]  /*00b0*/  LEA.HI.SX32 R6, R4, R5, 0x1a ;  /* 0x0000000504067211 */ /* 0x000fe400078fd2ff */
[----:B------:R-:W-:Y:S02]  /*00c0*/  SHF.R.S32.HI R8, RZ, 0x1f, R7 ;  /* 0x0000001fff087819 */ /* 0x000fe40000011407 */
[----:B------:R-:W-:Y:S02]  /*00d0*/  LEA.HI R2, R6, R6, RZ, 0x5 ;  /* 0x0000000606027211 */ /* 0x000fe400078f28ff */
[----:B------:R-:W-:Y:S02]  /*00e0*/  LEA.HI R8, R8, R7, RZ, 0x5 ;  /* 0x0000000708087211 */ /* 0x000fe400078f28ff */
[----:B------:R-:W-:-:S02]  /*00f0*/  LOP3.LUT R9, R2, 0x1ffffe0, RZ, 0xc0, !PT ;  /* 0x01ffffe002097812 */ /* 0x000fc400078ec0ff */
[----:B------:R-:W-:Y:S01]  /*0100*/  LOP3.LUT R8, R8, 0x7fffffe0, RZ, 0xc0, !PT ;  /* 0x7fffffe008087812 */ /* 0x000fe200078ec0ff */
[----:B------:R-:W1:Y:S01]  /*0110*/  LDC.64 R2, c[0x0][0x210] ;  /* 0x00008400ff027b82 */ /* 0x000e620000000a00 */
[----:B------:R-:W-:Y:S01]  /*0120*/  LEA.HI R4, R4, R5, RZ, 0x15 ;  /* 0x0000000504047211 */ /* 0x000fe200078fa8ff */
[----:B------:R-:W-:Y:S02]  /*0130*/  IMAD.IADD R9, R6, 0x1, -R9 ;  /* 0x0000000106097824 */ /* 0x000fe400078e0a09 */
[----:B------:R-:W-:Y:S02]  /*0140*/  IMAD.IADD R8, R7, 0x1, -R8 ;  /* 0x0000000107087824 */ /* 0x000fe400078e0a08 */
[----:B------:R-:W-:Y:S02]  /*0150*/  IMAD R12, R4, 0x3000, RZ ;  /* 0x00003000040c7824 */ /* 0x000fe400078e02ff */
[----:B------:R-:W-:Y:S02]  /*0160*/  IMAD R8, R9, 0x40, R8 ;  /* 0x0000004009087824 */ /* 0x000fe400078e0208 */
[----:B------:R-:W-:-:S02]  /*0170*/  IMAD R7, R7, -0xc, R0 ;  /* 0xfffffff407077824 */ /* 0x000fc400078e0200 */
[----:B------:R-:W-:Y:S02]  /*0180*/  IMAD.SHL.U32 R10, R8, 0x2, RZ ;  /* 0x00000002080a7824 */ /* 0x000fe400078e00ff */
[C---:B------:R-:W-:Y:S01]  /*0190*/  IMAD R11, R7.reuse, 0x1000, R12 ;  /* 0x00001000070b7824 */ /* 0x040fe200078e020c */
[----:B------:R-:W-:Y:S01]  /*01a0*/  ISETP.GT.AND P3, PT, R7, 0x8, PT ;  /* 0x000000080700780c */ /* 0x000fe20003f64270 */
[----:B------:R-:W-:-:S05]  /*01b0*/  VIADD R14, R10, 0x41 ;  /* 0x000000410a0e7836 */ /* 0x000fca0000000000 */
[----:B------:R-:W-:-:S05]  /*01c0*/  IADD3 R5, R11, -0x9000, R14 ;  /* 0xffff70000b057810 */ /* 0x000fca0007ffe00e */
[----:B-1----:R-:W-:-:S05]  /*01d0*/  IMAD.WIDE R4, R5, 0x4, R2 ;  /* 0x0000000405047825 */ /* 0x002fca00078e0202 */
[----:B------:R1:W2:Y:S01]  /*01e0*/  @P3 LDG.E.EL R13, desc[UR4][R4.64] ;  /* 0x00000004040d3981 */ /* 0x0002a2000c2e1900 */
[----:B------:R-:W-:Y:S01]  /*01f0*/  VIADD R6, R0, 0x1 ;  /* 0x0000000100067836 */ /* 0x000fe20000000000 */
[C---:B------:R-:W-:Y:S02]  /*0200*/  ISETP.GE.AND P0, PT, R7.reuse, 0x6, PT ;  /* 0x000000060700780c */ /* 0x040fe40003f06270 */
[C---:B------:R-:W-:Y:S01]  /*0210*/  ISETP.GE.AND P2, PT, R7.reuse, 0x3, PT ;  /* 0x000000030700780c */ /* 0x040fe20003f46270 */
[----:B------:R-:W-:Y:S01]  /*0220*/  IMAD.HI R8, R6, 0x2aaaaaab, RZ ;  /* 0x2aaaaaab06087827 */ /* 0x000fe200078e02ff */
[----:B------:R-:W-:-:S04]  /*0230*/  ISETP.GT.AND P1, PT, R7, 0x5, PT ;  /* 0x000000050700780c */ /* 0x000fc80003f24270 */
[----:B------:R-:W-:Y:S01]  /*0240*/  SHF.R.U32.HI R9, RZ, 0x1, R8 ;  /* 0x00000001ff097819 */ /* 0x000fe20000011608 */
[C---:B-1----:R-:W-:Y:S02]  /*0250*/  VIADD R4, R7.reuse, 0xfffffffa ;  /* 0xfffffffa07047836 */ /* 0x042fe40000000000 */
[----:B------:R-:W-:Y:S01]  /*0260*/  IMAD.IADD R5, R10, 0x1, R11 ;  /* 0x000000010a057824 */ /* 0x000fe200078e020b */
[----:B------:R-:W-:Y:S01]  /*0270*/  LEA.HI R9, R8, R9, RZ, 0x1 ;  /* 0x0000000908097211 */ /* 0x000fe200078f08ff */
[----:B------:R-:W-:-:S04]  /*0280*/  VIADD R8, R7, 0xfffffffd ;  /* 0xfffffffd07087836 */ /* 0x000fc80000000000 */
[----:B------:R-:W-:Y:S01]  /*0290*/  IMAD R9, R9, -0xc, R6 ;  /* 0xfffffff409097824 */ /* 0x000fe200078e0206 */
[----:B------:R-:W-:Y:S01]  /*02a0*/  ISETP.GE.U32.AND P4, PT, R8, 0x3, PT ;  /* 0x000000030800780c */ /* 0x000fe20003f86070 */
[C---:B------:R-:W-:Y:S02]  /*02b0*/  VIADD R8, R10.reuse, 0x1 ;  /* 0x000000010a087836 */ /* 0x040fe40000000000 */
[C---:B------:R-:W-:Y:S01]  /*02c0*/  IMAD R7, R9.reuse, 0x1000, R12 ;  /* 0x0000100009077824 */ /* 0x040fe200078e020c */
[C---:B------:R-:W-:Y:S02]  /*02d0*/  ISETP.GT.AND P0, PT, R9.reuse, 0x2, !P0 ;  /* 0x000000020900780c */ /* 0x040fe40004704270 */
[C---:B------:R-:W-:Y:S02]  /*02e0*/  ISETP.GE.AND P5, PT, R9.reuse, 0x3, PT ;  /* 0x000000030900780c */ /* 0x040fe40003fa6270 */
[C---:B------:R-:W-:Y:S02]  /*02f0*/  ISETP.LT.AND P1, PT, R9.reuse, 0x9, P1 ;  /* 0x000000090900780c */ /* 0x040fe40000f21270 */
[----:B------:R-:W-:Y:S01]  /*0300*/  ISETP.GT.AND P6, PT, R9, 0x8, PT ;  /* 0x000000080900780c */ /* 0x000fe20003fc4270 */
[----:B------:R-:W-:Y:S01]  /*0310*/  IMAD.IADD R9, R10, 0x1, R7 ;  /* 0x000000010a097824 */ /* 0x000fe200078e0207 */
[----:B------:R-:W-:-:S02]  /*0320*/  IADD3 R21, R11, -0x6000, R8 ;  /* 0xffffa0000b157810 */ /* 0x000fc40007ffe008 */
[C---:B------:R-:W-:Y:S02]  /*0330*/  IADD3 R17, R7.reuse, -0x6000, R8 ;  /* 0xffffa00007117810 */ /* 0x040fe40007ffe008 */
[----:B------:R-:W-:-:S03]  /*0340*/  IADD3 R23, R7, -0x9000, R14 ;  /* 0xffff700007177810 */ /* 0x000fc60007ffe00e */
[----:B------:R-:W-:Y:S01]  /*0350*/  IMAD.WIDE R16, R17, 0x4, R2 ;  /* 0x0000000411107825 */ /* 0x000fe200078e0202 */
[----:B--2---:R-:W-:Y:S02]  /*0360*/  SEL R6, R13, RZ, P3 ;  /* 0x000000ff0d067207 */ /* 0x004fe40001800000 */
[----:B------:R-:W-:Y:S02]  /*0370*/  CS2R R12, SRZ ;  /* 0x00000000000c7805 */ /* 0x000fe4000001ff00 */
[----:B------:R-:W-:Y:S01]  /*0380*/  ISETP.GE.U32.AND P3, PT, R4, 0x3, PT ;  /* 0x000000030400780c */ /* 0x000fe20003f66070 */
[----:B------:R-:W-:-:S03]  /*0390*/  VIADD R4, R10, 0x40 ;  /* 0x000000400a047836 */ /* 0x000fc60000000000 */
[----:B------:R-:W2:Y:S02]  /*03a0*/  @P1 LDG.E.EL R12, desc[UR4][R16.64] ;  /* 0x00000004100c1981 */ /* 0x000ea4000c2e1900 */
[--C-:B------:R-:W-:Y:S01]  /*03b0*/  IADD3 R19, R7, -0x3000, R4.reuse ;  /* 0xffffd00007137810 */ /* 0x100fe20007ffe004 */
[----:B------:R-:W-:Y:S01]  /*03c0*/  IMAD.MOV.U32 R7, RZ, RZ, RZ ;  /* 0x000000ffff077224 */ /* 0x000fe200078e00ff */
[----:B------:R-:W-:Y:S01]  /*03d0*/  IADD3 R15, R11, -0x3000, R4 ;  /* 0xffffd0000b0f7810 */ /* 0x000fe20007ffe004 */
[----:B------:R-:W-:-:S04]  /*03e0*/  IMAD.WIDE R10, R9, 0x4, R2 ;  /* 0x00000004090a7825 */ /* 0x000fc800078e0202 */
[----:B------:R-:W-:-:S04]  /*03f0*/  IMAD.WIDE R8, R19, 0x4, R2 ;  /* 0x0000000413087825 */ /* 0x000fc800078e0202 */
[----:B------:R-:W-:Y:S01]  /*0400*/  IMAD.WIDE R18, R21, 0x4, R2 ;  /* 0x0000000415127825 */ /* 0x000fe200078e0202 */
[----:B------:R-:W-:-:S03]  /*0410*/  CS2R R20, SRZ ;  /* 0x0000000000147805 */ /* 0x000fc6000001ff00 */
[--C-:B------:R-:W-:Y:S01]  /*0420*/  IMAD.WIDE R4, R5, 0x4, R2.reuse ;  /* 0x0000000405047825 */ /* 0x100fe200078e0202 */
[----:B------:R-:W3:Y:S03]  /*0430*/  @!P3 LDG.E.EL R7, desc[UR4][R18.64] ;  /* 0x000000041207b981 */ /* 0x000ee6000c2e1900 */
[--C-:B------:R-:W-:Y:S01]  /*0440*/  IMAD.WIDE R14, R15, 0x4, R2.reuse ;  /* 0x000000040f0e7825 */ /* 0x100fe200078e0202 */
[----:B------:R-:W4:Y:S03]  /*0450*/  @!P2 LDG.E.EL R20, desc[UR4][R4.64] ;  /* 0x000000040414a981 */ /* 0x000f26000c2e1900 */
[----:B------:R-:W-:Y:S01]  /*0460*/  IMAD.WIDE R2, R23, 0x4, R2 ;  /* 0x0000000417027825 */ /* 0x000fe200078e0202 */
[----:B------:R-:W-:Y:S01]  /*0470*/  CS2R R22, SRZ ;  /* 0x0000000000167805 */ /* 0x000fe2000001ff00 */
[----:B------:R1:W5:Y:S04]  /*0480*/  @!P4 LDG.E.EL R13, desc[UR4][R14.64] ;  /* 0x000000040e0dc981 */ /* 0x000368000c2e1900 */
[----:B------:R-:W5:Y:S04]  /*0490*/  @!P5 LDG.E.EL R21, desc[UR4][R10.64] ;  /* 0x000000040a15d981 */ /* 0x000f68000c2e1900 */
[----:B------:R-:W5:Y:S01]  /*04a0*/  @P6 LDG.E.EL R23, desc[UR4][R2.64] ;  /* 0x0000000402176981 */ /* 0x000f62000c2e1900 */
[----:B-1----:R-:W1:Y:S03]  /*04b0*/  LDC.64 R14, c[0x0][0x218] ;  /* 0x00008600ff0e7b82 */ /* 0x002e660000000a00 */
[----:B------:R-:W5:Y:S01]  /*04c0*/  @P0 LDG.E.EL R22, desc[UR4][R8.64] ;  /* 0x0000000408160981 */ /* 0x000f62000c2e1900 */
[----:B-1----:R-:W-:Y:S01]  /*04d0*/  IMAD.WIDE R14, R0, 0x4, R14 ;  /* 0x00000004000e7825 */ /* 0x002fe200078e020e */
[----:B--2---:R-:W-:-:S02]  /*04e0*/  SEL R12, R12, RZ, P1 ;  /* 0x000000ff0c0c7207 */ /* 0x004fc40000800000 */
[----:B---3--:R-:W-:Y:S02]  /*04f0*/  SEL R7, R7, RZ, !P3 ;  /* 0x000000ff07077207 */ /* 0x008fe40005800000 */
[----:B----4-:R-:W-:Y:S02]  /*0500*/  SEL R20, R20, RZ, !P2 ;  /* 0x000000ff14147207 */ /* 0x010fe40005000000 */
[----:B-----5:R-:W-:Y:S02]  /*0510*/  SEL R13, R13, RZ, !P4 ;  /* 0x000000ff0d0d7207 */ /* 0x020fe40006000000 */
[----:B------:R-:W-:Y:S02]  /*0520*/  @P4 SEL R13, R7, R6, !P3 ;  /* 0x00000006070d4207 */ /* 0x000fe40005800000 */
[----:B------:R-:W-:Y:S02]  /*0530*/  SEL R21, R21, RZ, !P5 ;  /* 0x000000ff15157207 */ /* 0x000fe40006800000 */
[----:B------:R-:W-:-:S02]  /*0540*/  @!P1 SEL R12, R23, RZ, P6 ;  /* 0x000000ff170c9207 */ /* 0x000fc40003000000 */
[----:B------:R-:W-:Y:S02]  /*0550*/  SEL R3, R22, RZ, P0 ;  /* 0x000000ff16037207 */ /* 0x000fe40000000000 */
[----:B------:R-:W-:Y:S02]  /*0560*/  SEL R20, R20, R13, !P2 ;  /* 0x0000000d14147207 */ /* 0x000fe40005000000 */
[----:B------:R-:W-:-:S05]  /*0570*/  @P5 SEL R21, R3, R12, P0 ;  /* 0x0000000c03155207 */ /* 0x000fca0000000000 */
[----:B------:R-:W-:Y:S01]  /*0580*/  STG.E.64 desc[UR4][R14.64], R20 ;  /* 0x000000140e007986 */ /* 0x000fe2000c101b04 */
[----:B------:R-:W-:Y:S05]  /*0590*/  EXIT ;  /* 0x000000000000794d */ /* 0x000fea0003800000 */
.L_x_0:
[----:B------:R-:W-:-:S00]  /*05a0*/  BRA `(.L_x_0) ;  /* 0xfffffffc00fc7947 */ /* 0x000fc0000383ffff */
[----:B------:R-:W-:-:S00]  /*05b0*/  NOP ;  /* 0x0000000000007918 */ /* 0x000fc00000000000 */
        /* <DEDUP_REMOVED lines=12> */
.L_x_1:


//--------------------- .nv.constant0.triton_poi_fused_cat_11 --------------------------
	.section	.nv.constant0.triton_poi_fused_cat_11,"a",@progbits
	.sectionflags	@""
	.align	4
.nv.constant0.triton_poi_fused_cat_11:
	.zero		548
